//
// Generated by NVIDIA NVVM Compiler
//
// Compiler Build ID: CL-36424714
// Cuda compilation tools, release 13.0, V13.0.88
// Based on NVVM 20.0.0
//

.version 9.0
.target sm_100
.address_size 64

	// .globl	_Z5task1v
.extern .func  (.param .b32 func_retval0) vprintf
(
	.param .b64 vprintf_param_0,
	.param .b64 vprintf_param_1
)
;
.global .align 1 .b8 $str[8] = {37, 117, 33, 61, 37, 100, 10};

.visible .entry _Z5task1v()
{
	.local .align 8 .b8 	__local_depot0[8];
	.reg .b64 	%SP;
	.reg .b64 	%SPL;
	.reg .pred 	%p<6>;
	.reg .b32 	%r<22>;
	.reg .b64 	%rd<5>;

	mov.u64 	%SPL, __local_depot0;
	cvta.local.u64 	%SP, %SPL;
	mov.u32 	%r1, %tid.x;
	setp.gt.u32 	%p1, %r1, 7;
	@%p1 bra 	$L__BB0_6;
	setp.eq.s32 	%p2, %r1, 0;
	mov.b32 	%r21, 1;
	@%p2 bra 	$L__BB0_5;
	and.b32  	%r2, %r1, 3;
	setp.eq.s32 	%p3, %r2, 0;
	mov.b32 	%r21, 120;
	@%p3 bra 	$L__BB0_5;
	setp.lt.u32 	%p4, %r1, 4;
	selp.b32 	%r20, 2, 6, %p4;
	selp.b32 	%r21, 1, 120, %p4;
	neg.s32 	%r18, %r2;
$L__BB0_4:
	.pragma "nounroll";
	mul.lo.s32 	%r21, %r21, %r20;
	add.s32 	%r20, %r20, 1;
	add.s32 	%r18, %r18, 1;
	setp.ne.s32 	%p5, %r18, 0;
	@%p5 bra 	$L__BB0_4;
$L__BB0_5:
	add.s32 	%r15, %r1, 1;
	add.u64 	%rd1, %SP, 0;
	add.u64 	%rd2, %SPL, 0;
	st.local.v2.u32 	[%rd2], {%r15, %r21};
	mov.u64 	%rd3, $str;
	cvta.global.u64 	%rd4, %rd3;
	{ // callseq 0, 0
	.param .b64 param0;
	st.param.b64 	[param0], %rd4;
	.param .b64 param1;
	st.param.b64 	[param1], %rd1;
	.param .b32 retval0;
	call.uni (retval0), 
	vprintf, 
	(
	param0, 
	param1
	);
	ld.param.b32 	%r16, [retval0];
	} // callseq 0
$L__BB0_6:
	ret;

}


// ===== COMPILED SASS (sm_100) =====

	.target	sm_100

	.elftype	@"ET_EXEC"


//--------------------- .note.nv.tkinfo           --------------------------
	.section	.note.nv.tkinfo,"",@"SHT_NOTE"
	.sectionflags	@"SHF_NOTE_NV_TKINFO"
	.tkinfo
        /*0018*/ 	.word	0x00000002
        /*0030*/ 	.string	""
        /*0030*/ 	.string	"ptxas"
        /*0030*/ 	.string	"Cuda compilation tools, release 13.0, V13.0.88"
        /*0030*/ 	.string	"Build cuda_13.0.r13.0/compiler.36424714_0"
        /*0030*/ 	.string	"-arch sm_100 -m 64 "



//--------------------- .note.nv.cuinfo           --------------------------
	.section	.note.nv.cuinfo,"",@"SHT_NOTE"
	.sectionflags	@"SHF_NOTE_NV_CUINFO"
        /*0018*/ 	.short	0x0002
        /*001a*/ 	.short	0x0064
        /*001c*/ 	.short	0x0082
	.zero		2


//--------------------- .nv.info                  --------------------------
	.section	.nv.info,"",@"SHT_CUDA_INFO"
	.align	4


	//----- nvinfo : EIATTR_REGCOUNT
	.align		4
        /*0000*/ 	.byte	0x04, 0x2f
        /*0002*/ 	.short	(.L_2 - .L_1)
	.align		4
.L_1:
        /*0004*/ 	.word	index@(_Z5task1v)
        /*0008*/ 	.word	0x00000018


	//----- nvinfo : EIATTR_FRAME_SIZE
	.align		4
.L_2:
        /*000c*/ 	.byte	0x04, 0x11
        /*000e*/ 	.short	(.L_4 - .L_3)
	.align		4
.L_3:
        /*0010*/ 	.word	index@(_Z5task1v)
        /*0014*/ 	.word	0x00000008


	//----- nvinfo : EIATTR_MIN_STACK_SIZE
	.align		4
.L_4:
        /*0018*/ 	.byte	0x04, 0x12
        /*001a*/ 	.short	(.L_6 - .L_5)
	.align		4
.L_5:
        /*001c*/ 	.word	index@(_Z5task1v)
        /*0020*/ 	.word	0x00000008
.L_6:


//--------------------- .nv.compat                --------------------------
	.section	.nv.compat,"",@"SHT_CUDA_COMPAT_INFO"
	.align	4
        /*0000*/ 	.byte	0x02, 0x09, 0x00, 0x00, 0x02, 0x02, 0x01, 0x00, 0x02, 0x05, 0x05, 0x00, 0x03, 0x07, 0x01, 0x01
        /*0010*/ 	.byte	0x02, 0x03, 0x00, 0x00, 0x02, 0x06, 0x01, 0x00, 0x04, 0x0b, 0x08, 0x00, 0x09, 0x00, 0x00, 0x00
        /*0020*/ 	.byte	0x00, 0x00, 0x00, 0x00


//--------------------- .nv.info._Z5task1v        --------------------------
	.section	.nv.info._Z5task1v,"",@"SHT_CUDA_INFO"
	.sectionflags	@""
	.align	4


	//----- nvinfo : EIATTR_CUDA_API_VERSION
	.align		4
        /*0000*/ 	.byte	0x04, 0x37
        /*0002*/ 	.short	(.L_8 - .L_7)
.L_7:
        /*0004*/ 	.word	0x00000082


	//----- nvinfo : EIATTR_SPARSE_MMA_MASK
	.align		4
.L_8:
        /*0008*/ 	.byte	0x03, 0x50
        /*000a*/ 	.short	0x0000


	//----- nvinfo : EIATTR_MAXREG_COUNT
	.align		4
        /*000c*/ 	.byte	0x03, 0x1b
        /*000e*/ 	.short	0x00ff


	//----- nvinfo : EIATTR_EXTERNS
	.align		4
        /*0010*/ 	.byte	0x04, 0x0f
        /*0012*/ 	.short	(.L_10 - .L_9)


	//   ....[0]....
	.align		4
.L_9:
        /*0014*/ 	.word	index@(vprintf)


	//----- nvinfo : EIATTR_MERCURY_ISA_VERSION
	.align		4
.L_10:
        /*0018*/ 	.byte	0x03, 0x5f
        /*001a*/ 	.short	0x0101


	//----- nvinfo : EIATTR_VRC_CTA_INIT_COUNT
	.align		4
        /*001c*/ 	.byte	0x02, 0x4a
	.zero		1
	.zero		1


	//----- nvinfo : EIATTR_SYSCALL_OFFSETS
	.align		4
        /*0020*/ 	.byte	0x04, 0x46
        /*0022*/ 	.short	(.L_12 - .L_11)


	//   ....[0]....
.L_11:
        /*0024*/ 	.word	0x00000240


	//----- nvinfo : EIATTR_EXIT_INSTR_OFFSETS
	.align		4
.L_12:
        /*0028*/ 	.byte	0x04, 0x1c
        /*002a*/ 	.short	(.L_14 - .L_13)


	//   ....[0]....
.L_13:
        /*002c*/ 	.word	0x00000080


	//   ....[1]....
        /*0030*/ 	.word	0x00000250


	//----- nvinfo : EIATTR_CRS_STACK_SIZE
	.align		4
.L_14:
        /*0034*/ 	.byte	0x04, 0x1e
        /*0036*/ 	.short	(.L_16 - .L_15)
.L_15:
        /*0038*/ 	.word	0x00000000


	//----- nvinfo : EIATTR_SW_WAR
	.align		4
.L_16:
        /*003c*/ 	.byte	0x04, 0x36
        /*003e*/ 	.short	(.L_18 - .L_17)
.L_17:
        /*0040*/ 	.word	0x00000008
.L_18:


//--------------------- .nv.callgraph             --------------------------
	.section	.nv.callgraph,"",@"SHT_CUDA_CALLGRAPH"
	.align	4
	.sectionentsize	8
	.align		4
        /*0000*/ 	.word	0x00000000
	.align		4
        /*0004*/ 	.word	0xffffffff
	.align		4
        /*0008*/ 	.word	index@(_Z5task1v)
	.align		4
        /*000c*/ 	.word	index@(vprintf)
	.align		4
        /*0010*/ 	.word	0x00000000
	.align		4
        /*0014*/ 	.word	0xfffffffe
	.align		4
        /*0018*/ 	.word	0x00000000
	.align		4
        /*001c*/ 	.word	0xfffffffd
	.align		4
        /*0020*/ 	.word	0x00000000
	.align		4
        /*0024*/ 	.word	0xfffffffc


//--------------------- .nv.constant4             --------------------------
	.section	.nv.constant4,"a",@progbits
	.align	8
	.align		8
.nv.constant4:
        /*0000*/ 	.dword	vprintf
	.align		8
        /*0008*/ 	.dword	$str


//--------------------- .text._Z5task1v           --------------------------
	.section	.text._Z5task1v,"ax",@progbits
	.align	128
        .global         _Z5task1v
        .type           _Z5task1v,@function
        .size           _Z5task1v,(.L_x_5 - _Z5task1v)
        .other          _Z5task1v,@"STO_CUDA_ENTRY STV_DEFAULT"
_Z5task1v:
.text._Z5task1v:
[----:B------:R-:W0:Y:S01]  /*0000*/  LDC R1, c[0x0][0x37c] ;  /* 0x0000df00ff017b82 */ /* 0x000e220000000800 */
[----:B------:R-:W1:Y:S01]  /*0010*/  S2R R4, SR_TID.X ;  /* 0x0000000000047919 */ /* 0x000e620000002100 */
[----:B------:R-:W2:Y:S01]  /*0020*/  LDCU UR4, c[0x0][0x2f8] ;  /* 0x00005f00ff0477ac */ /* 0x000ea20008000800 */
[----:B0-----:R-:W-:Y:S01]  /*0030*/  VIADD R1, R1, 0xfffffff8 ;  /* 0xfffffff801017836 */ /* 0x001fe20000000000 */
[----:B------:R-:W0:Y:S04]  /*0040*/  LDCU UR5, c[0x0][0x2fc] ;  /* 0x00005f80ff0577ac */ /* 0x000e280008000800 */
[----:B--2---:R-:W-:-:S05]  /*0050*/  IADD3 R6, P1, PT, R1, UR4, RZ ;  /* 0x0000000401067c10 */ /* 0x004fca000ff3e0ff */
[----:B0-----:R-:W-:Y:S01]  /*0060*/  IMAD.X R7, RZ, RZ, UR5, P1 ;  /* 0x00000005ff077e24 */ /* 0x001fe200088e06ff */
[----:B-1----:R-:W-:-:S13]  /*0070*/  ISETP.GT.U32.AND P0, PT, R4, 0x7, PT ;  /* 0x000000070400780c */ /* 0x002fda0003f04070 */
[----:B------:R-:W-:Y:S05]  /*0080*/  @P0 EXIT ;  /* 0x000000000000094d */ /* 0x000fea0003800000 */
[----:B------:R-:W-:Y:S01]  /*0090*/  ISETP.NE.AND P0, PT, R4, RZ, PT ;  /* 0x000000ff0400720c */ /* 0x000fe20003f05270 */
[----:B------:R-:W-:Y:S01]  /*00a0*/  BSSY.RECONVERGENT B0, `(.L_x_0) ;  /* 0x0000011000007945 */ /* 0x000fe20003800200 */
[----:B------:R-:W-:-:S11]  /*00b0*/  IMAD.MOV.U32 R3, RZ, RZ, 0x1 ;  /* 0x00000001ff037424 */ /* 0x000fd600078e00ff */
[----:B------:R-:W-:Y:S05]  /*00c0*/  @!P0 BRA `(.L_x_1) ;  /* 0x0000000000388947 */ /* 0x000fea0003800000 */
[----:B------:R-:W-:Y:S01]  /*00d0*/  LOP3.LUT P0, R0, R4, 0x3, RZ, 0xc0, !PT ;  /* 0x0000000304007812 */ /* 0x000fe2000780c0ff */
[----:B------:R-:W-:-:S12]  /*00e0*/  IMAD.MOV.U32 R3, RZ, RZ, 0x78 ;  /* 0x00000078ff037424 */ /* 0x000fd800078e00ff */
[----:B------:R-:W-:Y:S05]  /*00f0*/  @!P0 BRA `(.L_x_1) ;  /* 0x00000000002c8947 */ /* 0x000fea0003800000 */
[----:B------:R-:W-:Y:S01]  /*0100*/  HFMA2 R3, -RZ, RZ, 0, 1.1920928955078125e-07 ;  /* 0x00000002ff037431 */ /* 0x000fe200000001ff */
[----:B------:R-:W-:Y:S01]  /*0110*/  ISETP.GE.U32.AND P0, PT, R4, 0x4, PT ;  /* 0x000000040400780c */ /* 0x000fe20003f06070 */
[----:B------:R-:W-:Y:S02]  /*0120*/  IMAD.MOV.U32 R5, RZ, RZ, 0x1 ;  /* 0x00000001ff057424 */ /* 0x000fe400078e00ff */
[----:B------:R-:W-:Y:S01]  /*0130*/  IMAD.MOV R2, RZ, RZ, -R0 ;  /* 0x000000ffff027224 */ /* 0x000fe200078e0a00 */
[----:B------:R-:W-:Y:S02]  /*0140*/  SEL R0, R3, 0x6, !P0 ;  /* 0x0000000603007807 */ /* 0x000fe40004000000 */
[----:B------:R-:W-:-:S07]  /*0150*/  SEL R3, R5, 0x78, !P0 ;  /* 0x0000007805037807 */ /* 0x000fce0004000000 */
.L_x_2:
[----:B------:R-:W-:Y:S01]  /*0160*/  IADD3 R2, PT, PT, R2, 0x1, RZ ;  /* 0x0000000102027810 */ /* 0x000fe20007ffe0ff */
[C---:B------:R-:W-:Y:S02]  /*0170*/  IMAD R3, R0.reuse, R3, RZ ;  /* 0x0000000300037224 */ /* 0x040fe400078e02ff */
[----:B------:R-:W-:Y:S01]  /*0180*/  VIADD R0, R0, 0x1 ;  /* 0x0000000100007836 */ /* 0x000fe20000000000 */
[----:B------:R-:W-:-:S13]  /*0190*/  ISETP.NE.AND P0, PT, R2, RZ, PT ;  /* 0x000000ff0200720c */ /* 0x000fda0003f05270 */
[----:B------:R-:W-:Y:S05]  /*01a0*/  @P0 BRA `(.L_x_2) ;  /* 0xfffffffc00ec0947 */ /* 0x000fea000383ffff */
.L_x_1:
[----:B------:R-:W-:Y:S05]  /*01b0*/  BSYNC.RECONVERGENT B0 ;  /* 0x0000000000007941 */ /* 0x000fea0003800200 */
.L_x_0:
[----:B------:R-:W-:Y:S01]  /*01c0*/  VIADD R2, R4, 0x1 ;  /* 0x0000000104027836 */ /* 0x000fe20000000000 */
[----:B------:R-:W-:Y:S01]  /*01d0*/  MOV R0, 0x0 ;  /* 0x0000000000007802 */ /* 0x000fe20000000f00 */
[----:B------:R-:W0:Y:S03]  /*01e0*/  LDCU.64 UR4, c[0x4][0x8] ;  /* 0x01000100ff0477ac */ /* 0x000e260008000a00 */
[----:B------:R1:W-:Y:S01]  /*01f0*/  STL.64 [R1], R2 ;  /* 0x0000000201007387 */ /* 0x0003e20000100a00 */
[----:B------:R1:W2:Y:S01]  /*0200*/  LDC.64 R8, c[0x4][R0] ;  /* 0x0100000000087b82 */ /* 0x0002a20000000a00 */
[----:B0-----:R-:W-:Y:S01]  /*0210*/  MOV R4, UR4 ;  /* 0x0000000400047c02 */ /* 0x001fe20008000f00 */
[----:B-1----:R-:W-:-:S07]  /*0220*/  IMAD.U32 R5, RZ, RZ, UR5 ;  /* 0x00000005ff057e24 */ /* 0x002fce000f8e00ff */
[----:B------:R-:W-:-:S07]  /*0230*/  LEPC R20, `(.L_x_3) ;  /* 0x000000001014794e */ /* 0x000fce0000000000 */
[----:B--2---:R-:W-:Y:S05]  /*0240*/  CALL.ABS.NOINC R8 ;  /* 0x0000000008007343 */ /* 0x004fea0003c00000 */
.L_x_3:
[----:B------:R-:W-:Y:S05]  /*0250*/  EXIT ;  /* 0x000000000000794d */ /* 0x000fea0003800000 */
.L_x_4:
[----:B------:R-:W-:-:S00]  /*0260*/  BRA `(.L_x_4) ;  /* 0xfffffffc00fc7947 */ /* 0x000fc0000383ffff */
[----:B------:R-:W-:-:S00]  /*0270*/  NOP ;  /* 0x0000000000007918 */ /* 0x000fc00000000000 */
        /* <DEDUP_REMOVED lines=8> */
.L_x_5:


//--------------------- .nv.global.init           --------------------------
	.section	.nv.global.init,"aw",@progbits
.nv.global.init:
	.type		$str,@object
	.size		$str,(.L_0 - $str)
$str:
        /*0000*/ 	.byte	0x25, 0x75, 0x21, 0x3d, 0x25, 0x64, 0x0a, 0x00
.L_0:


//--------------------- .nv.shared.reserved.0     --------------------------
	.section	.nv.shared.reserved.0,"aw",@nobits
	.weak		__nv_reservedSMEM_offset_0_alias
	.size		__nv_reservedSMEM_offset_0_alias, 0, 64
	.other		__nv_reservedSMEM_offset_0_alias,@"STO_CUDA_RESERVED_SHARED STV_DEFAULT"
__nv_reservedSMEM_offset_0_alias:
	.zero		0
	.zero		64


//--------------------- .nv.constant0._Z5task1v   --------------------------
	.section	.nv.constant0._Z5task1v,"a",@progbits
	.sectionflags	@""
	.align	4
.nv.constant0._Z5task1v:
	.zero		896


//--------------------- SYMBOLS --------------------------

	.type		.nv.reservedSmem.offset0,@object
	.size		.nv.reservedSmem.offset0,0x4
	.type		vprintf,@function
